//
// Generated by NVIDIA NVVM Compiler
//
// Compiler Build ID: CL-36424714
// Cuda compilation tools, release 13.0, V13.0.88
// Based on NVVM 20.0.0
//

.version 9.0
.target sm_100
.address_size 64

	// .globl	_Z17movingAverageCUDAPiPfi
// _ZZ17movingAverageCUDAPiPfiE8sh_array has been demoted

.visible .entry _Z17movingAverageCUDAPiPfi(
	.param .u64 .ptr .align 1 _Z17movingAverageCUDAPiPfi_param_0,
	.param .u64 .ptr .align 1 _Z17movingAverageCUDAPiPfi_param_1,
	.param .u32 _Z17movingAverageCUDAPiPfi_param_2
)
{
	.reg .pred 	%p<10>;
	.reg .b32 	%r<126>;
	.reg .b32 	%f<7>;
	.reg .b64 	%rd<9>;
	// demoted variable
	.shared .align 4 .b8 _ZZ17movingAverageCUDAPiPfiE8sh_array[40];
	ld.param.u64 	%rd2, [_Z17movingAverageCUDAPiPfi_param_0];
	ld.param.u64 	%rd1, [_Z17movingAverageCUDAPiPfi_param_1];
	cvta.to.global.u64 	%rd3, %rd2;
	mov.u32 	%r1, %tid.x;
	mul.wide.u32 	%rd4, %r1, 4;
	add.s64 	%rd5, %rd3, %rd4;
	ld.global.u32 	%r36, [%rd5];
	shl.b32 	%r37, %r1, 2;
	mov.u32 	%r38, _ZZ17movingAverageCUDAPiPfiE8sh_array;
	add.s32 	%r2, %r38, %r37;
	st.shared.u32 	[%r2], %r36;
	bar.sync 	0;
	setp.eq.s32 	%p1, %r1, 0;
	mov.f32 	%f6, 0f00000000;
	@%p1 bra 	$L__BB0_14;
	and.b32  	%r3, %r1, 15;
	setp.lt.u32 	%p2, %r1, 16;
	mov.b32 	%r117, 0;
	mov.u32 	%r125, %r117;
	@%p2 bra 	$L__BB0_4;
	and.b32  	%r117, %r1, 1008;
	add.s32 	%r110, %r38, 32;
	neg.s32 	%r111, %r117;
	mov.b32 	%r125, 0;
$L__BB0_3:
	.pragma "nounroll";
	ld.shared.u32 	%r44, [%r110+-32];
	add.s32 	%r45, %r44, %r125;
	ld.shared.u32 	%r46, [%r110+-28];
	add.s32 	%r47, %r46, %r45;
	ld.shared.u32 	%r48, [%r110+-24];
	add.s32 	%r49, %r48, %r47;
	ld.shared.u32 	%r50, [%r110+-20];
	add.s32 	%r51, %r50, %r49;
	ld.shared.u32 	%r52, [%r110+-16];
	add.s32 	%r53, %r52, %r51;
	ld.shared.u32 	%r54, [%r110+-12];
	add.s32 	%r55, %r54, %r53;
	ld.shared.u32 	%r56, [%r110+-8];
	add.s32 	%r57, %r56, %r55;
	ld.shared.u32 	%r58, [%r110+-4];
	add.s32 	%r59, %r58, %r57;
	ld.shared.u32 	%r60, [%r110];
	add.s32 	%r61, %r60, %r59;
	ld.shared.u32 	%r62, [%r110+4];
	add.s32 	%r63, %r62, %r61;
	ld.shared.u32 	%r64, [%r110+8];
	add.s32 	%r65, %r64, %r63;
	ld.shared.u32 	%r66, [%r110+12];
	add.s32 	%r67, %r66, %r65;
	ld.shared.u32 	%r68, [%r110+16];
	add.s32 	%r69, %r68, %r67;
	ld.shared.u32 	%r70, [%r110+20];
	add.s32 	%r71, %r70, %r69;
	ld.shared.u32 	%r72, [%r110+24];
	add.s32 	%r73, %r72, %r71;
	ld.shared.u32 	%r74, [%r110+28];
	add.s32 	%r125, %r74, %r73;
	add.s32 	%r111, %r111, 16;
	add.s32 	%r110, %r110, 64;
	setp.ne.s32 	%p3, %r111, 0;
	@%p3 bra 	$L__BB0_3;
$L__BB0_4:
	setp.eq.s32 	%p4, %r3, 0;
	@%p4 bra 	$L__BB0_13;
	and.b32  	%r15, %r1, 7;
	setp.lt.u32 	%p5, %r3, 8;
	@%p5 bra 	$L__BB0_7;
	shl.b32 	%r76, %r117, 2;
	add.s32 	%r78, %r38, %r76;
	ld.shared.u32 	%r79, [%r78];
	add.s32 	%r80, %r79, %r125;
	ld.shared.u32 	%r81, [%r78+4];
	add.s32 	%r82, %r81, %r80;
	ld.shared.u32 	%r83, [%r78+8];
	add.s32 	%r84, %r83, %r82;
	ld.shared.u32 	%r85, [%r78+12];
	add.s32 	%r86, %r85, %r84;
	ld.shared.u32 	%r87, [%r78+16];
	add.s32 	%r88, %r87, %r86;
	ld.shared.u32 	%r89, [%r78+20];
	add.s32 	%r90, %r89, %r88;
	ld.shared.u32 	%r91, [%r78+24];
	add.s32 	%r92, %r91, %r90;
	ld.shared.u32 	%r93, [%r78+28];
	add.s32 	%r125, %r93, %r92;
	add.s32 	%r117, %r117, 8;
$L__BB0_7:
	setp.eq.s32 	%p6, %r15, 0;
	@%p6 bra 	$L__BB0_13;
	and.b32  	%r21, %r1, 3;
	setp.lt.u32 	%p7, %r15, 4;
	@%p7 bra 	$L__BB0_10;
	shl.b32 	%r95, %r117, 2;
	add.s32 	%r97, %r38, %r95;
	ld.shared.u32 	%r98, [%r97];
	add.s32 	%r99, %r98, %r125;
	ld.shared.u32 	%r100, [%r97+4];
	add.s32 	%r101, %r100, %r99;
	ld.shared.u32 	%r102, [%r97+8];
	add.s32 	%r103, %r102, %r101;
	ld.shared.u32 	%r104, [%r97+12];
	add.s32 	%r125, %r104, %r103;
	add.s32 	%r117, %r117, 4;
$L__BB0_10:
	setp.eq.s32 	%p8, %r21, 0;
	@%p8 bra 	$L__BB0_13;
	shl.b32 	%r105, %r117, 2;
	add.s32 	%r123, %r38, %r105;
	neg.s32 	%r122, %r21;
$L__BB0_12:
	.pragma "nounroll";
	ld.shared.u32 	%r107, [%r123];
	add.s32 	%r125, %r107, %r125;
	add.s32 	%r123, %r123, 4;
	add.s32 	%r122, %r122, 1;
	setp.ne.s32 	%p9, %r122, 0;
	@%p9 bra 	$L__BB0_12;
$L__BB0_13:
	cvt.rn.f32.s32 	%f6, %r125;
$L__BB0_14:
	cvta.to.global.u64 	%rd6, %rd1;
	add.s32 	%r108, %r1, 1;
	cvt.rn.f32.u32 	%f4, %r108;
	div.rn.f32 	%f5, %f6, %f4;
	add.s64 	%rd8, %rd6, %rd4;
	st.global.f32 	[%rd8], %f5;
	cvt.rzi.s32.f32 	%r109, %f5;
	st.shared.u32 	[%r2], %r109;
	ret;

}


// ===== COMPILED SASS (sm_100) =====

	.target	sm_100

	.elftype	@"ET_EXEC"


//--------------------- .note.nv.tkinfo           --------------------------
	.section	.note.nv.tkinfo,"",@"SHT_NOTE"
	.sectionflags	@"SHF_NOTE_NV_TKINFO"
	.tkinfo
        /*0018*/ 	.word	0x00000002
        /*0030*/ 	.string	""
        /*0030*/ 	.string	"ptxas"
        /*0030*/ 	.string	"Cuda compilation tools, release 13.0, V13.0.88"
        /*0030*/ 	.string	"Build cuda_13.0.r13.0/compiler.36424714_0"
        /*0030*/ 	.string	"-arch sm_100 -m 64 "



//--------------------- .note.nv.cuinfo           --------------------------
	.section	.note.nv.cuinfo,"",@"SHT_NOTE"
	.sectionflags	@"SHF_NOTE_NV_CUINFO"
        /*0018*/ 	.short	0x0002
        /*001a*/ 	.short	0x0064
        /*001c*/ 	.short	0x0082
	.zero		2


//--------------------- .nv.info                  --------------------------
	.section	.nv.info,"",@"SHT_CUDA_INFO"
	.align	4


	//----- nvinfo : EIATTR_REGCOUNT
	.align		4
        /*0000*/ 	.byte	0x04, 0x2f
        /*0002*/ 	.short	(.L_1 - .L_0)
	.align		4
.L_0:
        /*0004*/ 	.word	index@(_Z17movingAverageCUDAPiPfi)
        /*0008*/ 	.word	0x0000001a


	//----- nvinfo : EIATTR_FRAME_SIZE
	.align		4
.L_1:
        /*000c*/ 	.byte	0x04, 0x11
        /*000e*/ 	.short	(.L_3 - .L_2)
	.align		4
.L_2:
        /*0010*/ 	.word	index@($__internal_0_$__cuda_sm3x_div_rn_noftz_f32_slowpath)
        /*0014*/ 	.word	0x00000000


	//----- nvinfo : EIATTR_FRAME_SIZE
	.align		4
.L_3:
        /*0018*/ 	.byte	0x04, 0x11
        /*001a*/ 	.short	(.L_5 - .L_4)
	.align		4
.L_4:
        /*001c*/ 	.word	index@(_Z17movingAverageCUDAPiPfi)
        /*0020*/ 	.word	0x00000000


	//----- nvinfo : EIATTR_MIN_STACK_SIZE
	.align		4
.L_5:
        /*0024*/ 	.byte	0x04, 0x12
        /*0026*/ 	.short	(.L_7 - .L_6)
	.align		4
.L_6:
        /*0028*/ 	.word	index@(_Z17movingAverageCUDAPiPfi)
        /*002c*/ 	.word	0x00000000
.L_7:


//--------------------- .nv.compat                --------------------------
	.section	.nv.compat,"",@"SHT_CUDA_COMPAT_INFO"
	.align	4
        /*0000*/ 	.byte	0x02, 0x09, 0x00, 0x00, 0x02, 0x02, 0x01, 0x00, 0x02, 0x05, 0x05, 0x00, 0x03, 0x07, 0x01, 0x01
        /*0010*/ 	.byte	0x02, 0x03, 0x00, 0x00, 0x02, 0x06, 0x01, 0x00, 0x04, 0x0b, 0x08, 0x00, 0x01, 0x00, 0x00, 0x00
        /*0020*/ 	.byte	0x00, 0x00, 0x00, 0x00


//--------------------- .nv.info._Z17movingAverageCUDAPiPfi --------------------------
	.section	.nv.info._Z17movingAverageCUDAPiPfi,"",@"SHT_CUDA_INFO"
	.sectionflags	@""
	.align	4


	//----- nvinfo : EIATTR_CUDA_API_VERSION
	.align		4
        /*0000*/ 	.byte	0x04, 0x37
        /*0002*/ 	.short	(.L_9 - .L_8)
.L_8:
        /*0004*/ 	.word	0x00000082


	//----- nvinfo : EIATTR_KPARAM_INFO
	.align		4
.L_9:
        /*0008*/ 	.byte	0x04, 0x17
        /*000a*/ 	.short	(.L_11 - .L_10)
.L_10:
        /*000c*/ 	.word	0x00000000
        /*0010*/ 	.short	0x0002
        /*0012*/ 	.short	0x0010
        /*0014*/ 	.byte	0x00, 0xf0, 0x11, 0x00


	//----- nvinfo : EIATTR_KPARAM_INFO
	.align		4
.L_11:
        /*0018*/ 	.byte	0x04, 0x17
        /*001a*/ 	.short	(.L_13 - .L_12)
.L_12:
        /*001c*/ 	.word	0x00000000
        /*0020*/ 	.short	0x0001
        /*0022*/ 	.short	0x0008
        /*0024*/ 	.byte	0x00, 0xf5, 0x21, 0x00


	//----- nvinfo : EIATTR_KPARAM_INFO
	.align		4
.L_13:
        /*0028*/ 	.byte	0x04, 0x17
        /*002a*/ 	.short	(.L_15 - .L_14)
.L_14:
        /*002c*/ 	.word	0x00000000
        /*0030*/ 	.short	0x0000
        /*0032*/ 	.short	0x0000
        /*0034*/ 	.byte	0x00, 0xf5, 0x21, 0x00


	//----- nvinfo : EIATTR_SPARSE_MMA_MASK
	.align		4
.L_15:
        /*0038*/ 	.byte	0x03, 0x50
        /*003a*/ 	.short	0x0000


	//----- nvinfo : EIATTR_MAXREG_COUNT
	.align		4
        /*003c*/ 	.byte	0x03, 0x1b
        /*003e*/ 	.short	0x00ff


	//----- nvinfo : EIATTR_NUM_BARRIERS
	.align		4
        /*0040*/ 	.byte	0x02, 0x4c
        /*0042*/ 	.byte	0x01
	.zero		1


	//----- nvinfo : EIATTR_MERCURY_ISA_VERSION
	.align		4
        /*0044*/ 	.byte	0x03, 0x5f
        /*0046*/ 	.short	0x0101


	//----- nvinfo : EIATTR_VRC_CTA_INIT_COUNT
	.align		4
        /*0048*/ 	.byte	0x02, 0x4a
	.zero		1
	.zero		1


	//----- nvinfo : EIATTR_EXIT_INSTR_OFFSETS
	.align		4
        /*004c*/ 	.byte	0x04, 0x1c
        /*004e*/ 	.short	(.L_17 - .L_16)


	//   ....[0]....
.L_16:
        /*0050*/ 	.word	0x00000630


	//----- nvinfo : EIATTR_CRS_STACK_SIZE
	.align		4
.L_17:
        /*0054*/ 	.byte	0x04, 0x1e
        /*0056*/ 	.short	(.L_19 - .L_18)
.L_18:
        /*0058*/ 	.word	0x00000000


	//----- nvinfo : EIATTR_CBANK_PARAM_SIZE
	.align		4
.L_19:
        /*005c*/ 	.byte	0x03, 0x19
        /*005e*/ 	.short	0x0014


	//----- nvinfo : EIATTR_PARAM_CBANK
	.align		4
        /*0060*/ 	.byte	0x04, 0x0a
        /*0062*/ 	.short	(.L_21 - .L_20)
	.align		4
.L_20:
        /*0064*/ 	.word	index@(.nv.constant0._Z17movingAverageCUDAPiPfi)
        /*0068*/ 	.short	0x0380
        /*006a*/ 	.short	0x0014


	//----- nvinfo : EIATTR_SW_WAR
	.align		4
.L_21:
        /*006c*/ 	.byte	0x04, 0x36
        /*006e*/ 	.short	(.L_23 - .L_22)
.L_22:
        /*0070*/ 	.word	0x00000008
.L_23:


//--------------------- .nv.callgraph             --------------------------
	.section	.nv.callgraph,"",@"SHT_CUDA_CALLGRAPH"
	.align	4
	.sectionentsize	8
	.align		4
        /*0000*/ 	.word	0x00000000
	.align		4
        /*0004*/ 	.word	0xffffffff
	.align		4
        /*0008*/ 	.word	0x00000000
	.align		4
        /*000c*/ 	.word	0xfffffffe
	.align		4
        /*0010*/ 	.word	0x00000000
	.align		4
        /*0014*/ 	.word	0xfffffffd
	.align		4
        /*0018*/ 	.word	0x00000000
	.align		4
        /*001c*/ 	.word	0xfffffffc


//--------------------- .text._Z17movingAverageCUDAPiPfi --------------------------
	.section	.text._Z17movingAverageCUDAPiPfi,"ax",@progbits
	.align	128
        .global         _Z17movingAverageCUDAPiPfi
        .type           _Z17movingAverageCUDAPiPfi,@function
        .size           _Z17movingAverageCUDAPiPfi,(.L_x_22 - _Z17movingAverageCUDAPiPfi)
        .other          _Z17movingAverageCUDAPiPfi,@"STO_CUDA_ENTRY STV_DEFAULT"
_Z17movingAverageCUDAPiPfi:
.text._Z17movingAverageCUDAPiPfi:
[----:B------:R-:W-:Y:S01]  /*0000*/  LDC R1, c[0x0][0x37c] ;  /* 0x0000df00ff017b82 */ /* 0x000fe20000000800 */
[----:B------:R-:W0:Y:S07]  /*0010*/  S2R R2, SR_TID.X ;  /* 0x0000000000027919 */ /* 0x000e2e0000002100 */
[----:B------:R-:W0:Y:S01]  /*0020*/  LDC.64 R4, c[0x0][0x380] ;  /* 0x0000e000ff047b82 */ /* 0x000e220000000a00 */
[----:B------:R-:W1:Y:S01]  /*0030*/  LDCU.64 UR6, c[0x0][0x358] ;  /* 0x00006b00ff0677ac */ /* 0x000e620008000a00 */
[----:B0-----:R-:W-:-:S06]  /*0040*/  IMAD.WIDE.U32 R4, R2, 0x4, R4 ;  /* 0x0000000402047825 */ /* 0x001fcc00078e0004 */
[----:B-1----:R-:W2:Y:S01]  /*0050*/  LDG.E R5, desc[UR6][R4.64] ;  /* 0x0000000604057981 */ /* 0x002ea2000c1e1900 */
[----:B------:R-:W0:Y:S01]  /*0060*/  S2UR UR5, SR_CgaCtaId ;  /* 0x00000000000579c3 */ /* 0x000e220000008800 */
[----:B------:R-:W-:Y:S01]  /*0070*/  UMOV UR4, 0x400 ;  /* 0x0000040000047882 */ /* 0x000fe20000000000 */
[----:B------:R-:W-:Y:S01]  /*0080*/  ISETP.NE.AND P0, PT, R2, RZ, PT ;  /* 0x000000ff0200720c */ /* 0x000fe20003f05270 */
[----:B------:R-:W-:Y:S01]  /*0090*/  BSSY.RECONVERGENT B0, `(.L_x_0) ;  /* 0x0000045000007945 */ /* 0x000fe20003800200 */
[----:B------:R-:W-:Y:S01]  /*00a0*/  IMAD.MOV.U32 R3, RZ, RZ, RZ ;  /* 0x000000ffff037224 */ /* 0x000fe200078e00ff */
[----:B0-----:R-:W-:-:S06]  /*00b0*/  ULEA UR4, UR5, UR4, 0x18 ;  /* 0x0000000405047291 */ /* 0x001fcc000f8ec0ff */
[----:B------:R-:W-:-:S05]  /*00c0*/  LEA R20, R2, UR4, 0x2 ;  /* 0x0000000402147c11 */ /* 0x000fca000f8e10ff */
[----:B--2---:R0:W-:Y:S01]  /*00d0*/  STS [R20], R5 ;  /* 0x0000000514007388 */ /* 0x0041e20000000800 */
[----:B------:R-:W-:Y:S06]  /*00e0*/  BAR.SYNC.DEFER_BLOCKING 0x0 ;  /* 0x0000000000007b1d */ /* 0x000fec0000010000 */
[----:B------:R-:W-:Y:S05]  /*00f0*/  @!P0 BRA `(.L_x_1) ;  /* 0x0000000000f88947 */ /* 0x000fea0003800000 */
[C---:B------:R-:W-:Y:S01]  /*0100*/  ISETP.GE.U32.AND P0, PT, R2.reuse, 0x10, PT ;  /* 0x000000100200780c */ /* 0x040fe20003f06070 */
[----:B------:R-:W-:Y:S01]  /*0110*/  BSSY.RECONVERGENT B1, `(.L_x_2) ;  /* 0x000001b000017945 */ /* 0x000fe20003800200 */
[----:B------:R-:W-:Y:S01]  /*0120*/  LOP3.LUT R23, R2, 0xf, RZ, 0xc0, !PT ;  /* 0x0000000f02177812 */ /* 0x000fe200078ec0ff */
[----:B------:R-:W-:Y:S02]  /*0130*/  IMAD.MOV.U32 R0, RZ, RZ, RZ ;  /* 0x000000ffff007224 */ /* 0x000fe400078e00ff */
[----:B------:R-:W-:Y:S01]  /*0140*/  IMAD.MOV.U32 R3, RZ, RZ, RZ ;  /* 0x000000ffff037224 */ /* 0x000fe200078e00ff */
[----:B------:R-:W-:-:S07]  /*0150*/  ISETP.NE.AND P1, PT, R23, RZ, PT ;  /* 0x000000ff1700720c */ /* 0x000fce0003f25270 */
[----:B------:R-:W-:Y:S06]  /*0160*/  @!P0 BRA `(.L_x_3) ;  /* 0x0000000000548947 */ /* 0x000fec0003800000 */
[----:B------:R-:W-:Y:S01]  /*0170*/  UIADD3 UR5, UPT, UPT, UR4, 0x20, URZ ;  /* 0x0000002004057890 */ /* 0x000fe2000fffe0ff */
[----:B------:R-:W-:Y:S01]  /*0180*/  LOP3.LUT R0, R2, 0x3f0, RZ, 0xc0, !PT ;  /* 0x000003f002007812 */ /* 0x000fe200078ec0ff */
[----:B------:R-:W-:-:S04]  /*0190*/  IMAD.MOV.U32 R3, RZ, RZ, RZ ;  /* 0x000000ffff037224 */ /* 0x000fc800078e00ff */
[----:B------:R-:W-:Y:S02]  /*01a0*/  IMAD.U32 R21, RZ, RZ, UR5 ;  /* 0x00000005ff157e24 */ /* 0x000fe4000f8e00ff */
[----:B------:R-:W-:-:S07]  /*01b0*/  IMAD.MOV R22, RZ, RZ, -R0 ;  /* 0x000000ffff167224 */ /* 0x000fce00078e0a00 */
.L_x_4:
[----:B0-----:R-:W0:Y:S01]  /*01c0*/  LDS.128 R4, [R21+-0x20] ;  /* 0xffffe00015047984 */ /* 0x001e220000000c00 */
[----:B------:R-:W-:-:S03]  /*01d0*/  VIADD R22, R22, 0x10 ;  /* 0x0000001016167836 */ /* 0x000fc60000000000 */
[----:B------:R-:W1:Y:S02]  /*01e0*/  LDS.128 R8, [R21+-0x10] ;  /* 0xfffff00015087984 */ /* 0x000e640000000c00 */
[----:B------:R-:W-:Y:S02]  /*01f0*/  ISETP.NE.AND P0, PT, R22, RZ, PT ;  /* 0x000000ff1600720c */ /* 0x000fe40003f05270 */
[----:B------:R-:W2:Y:S04]  /*0200*/  LDS.128 R12, [R21] ;  /* 0x00000000150c7984 */ /* 0x000ea80000000c00 */
[----:B------:R3:W4:Y:S02]  /*0210*/  LDS.128 R16, [R21+0x10] ;  /* 0x0000100015107984 */ /* 0x0007240000000c00 */
[----:B---3--:R-:W-:Y:S01]  /*0220*/  VIADD R21, R21, 0x40 ;  /* 0x0000004015157836 */ /* 0x008fe20000000000 */
[----:B0-----:R-:W-:-:S04]  /*0230*/  IADD3 R4, PT, PT, R5, R4, R3 ;  /* 0x0000000405047210 */ /* 0x001fc80007ffe003 */
[----:B------:R-:W-:-:S04]  /*0240*/  IADD3 R4, PT, PT, R7, R6, R4 ;  /* 0x0000000607047210 */ /* 0x000fc80007ffe004 */
[----:B-1----:R-:W-:-:S04]  /*0250*/  IADD3 R4, PT, PT, R9, R8, R4 ;  /* 0x0000000809047210 */ /* 0x002fc80007ffe004 */
[----:B------:R-:W-:-:S04]  /*0260*/  IADD3 R4, PT, PT, R11, R10, R4 ;  /* 0x0000000a0b047210 */ /* 0x000fc80007ffe004 */
[----:B--2---:R-:W-:-:S04]  /*0270*/  IADD3 R4, PT, PT, R13, R12, R4 ;  /* 0x0000000c0d047210 */ /* 0x004fc80007ffe004 */
[----:B------:R-:W-:-:S04]  /*0280*/  IADD3 R4, PT, PT, R15, R14, R4 ;  /* 0x0000000e0f047210 */ /* 0x000fc80007ffe004 */
[----:B----4-:R-:W-:-:S04]  /*0290*/  IADD3 R4, PT, PT, R17, R16, R4 ;  /* 0x0000001011047210 */ /* 0x010fc80007ffe004 */
[----:B------:R-:W-:Y:S01]  /*02a0*/  IADD3 R3, PT, PT, R19, R18, R4 ;  /* 0x0000001213037210 */ /* 0x000fe20007ffe004 */
[----:B------:R-:W-:Y:S06]  /*02b0*/  @P0 BRA `(.L_x_4) ;  /* 0xfffffffc00c00947 */ /* 0x000fec000383ffff */
.L_x_3:
[----:B------:R-:W-:Y:S05]  /*02c0*/  BSYNC.RECONVERGENT B1 ;  /* 0x0000000000017941 */ /* 0x000fea0003800200 */
.L_x_2:
[----:B------:R-:W-:Y:S04]  /*02d0*/  BSSY.RECONVERGENT B1, `(.L_x_5) ;  /* 0x000001f000017945 */ /* 0x000fe80003800200 */
[----:B------:R-:W-:Y:S05]  /*02e0*/  @!P1 BRA `(.L_x_6) ;  /* 0x0000000000749947 */ /* 0x000fea0003800000 */
[----:B------:R-:W-:-:S13]  /*02f0*/  ISETP.GE.U32.AND P0, PT, R23, 0x8, PT ;  /* 0x000000081700780c */ /* 0x000fda0003f06070 */
[C---:B------:R-:W-:Y:S01]  /*0300*/  @P0 LEA R12, R0.reuse, UR4, 0x2 ;  /* 0x00000004000c0c11 */ /* 0x040fe2000f8e10ff */
[----:B------:R-:W-:-:S04]  /*0310*/  @P0 VIADD R0, R0, 0x8 ;  /* 0x0000000800000836 */ /* 0x000fc80000000000 */
[----:B0-----:R-:W0:Y:S04]  /*0320*/  @P0 LDS.128 R4, [R12] ;  /* 0x000000000c040984 */ /* 0x001e280000000c00 */
[----:B------:R-:W1:Y:S01]  /*0330*/  @P0 LDS.128 R8, [R12+0x10] ;  /* 0x000010000c080984 */ /* 0x000e620000000c00 */
[----:B0-----:R-:W-:Y:S02]  /*0340*/  @P0 IADD3 R5, PT, PT, R5, R4, R3 ;  /* 0x0000000405050210 */ /* 0x001fe40007ffe003 */
[----:B------:R-:W-:Y:S02]  /*0350*/  LOP3.LUT R4, R2, 0x7, RZ, 0xc0, !PT ;  /* 0x0000000702047812 */ /* 0x000fe400078ec0ff */
[----:B------:R-:W-:Y:S02]  /*0360*/  @P0 IADD3 R5, PT, PT, R7, R6, R5 ;  /* 0x0000000607050210 */ /* 0x000fe40007ffe005 */
[----:B------:R-:W-:-:S02]  /*0370*/  ISETP.NE.AND P1, PT, R4, RZ, PT ;  /* 0x000000ff0400720c */ /* 0x000fc40003f25270 */
[----:B-1----:R-:W-:-:S04]  /*0380*/  @P0 IADD3 R5, PT, PT, R9, R8, R5 ;  /* 0x0000000809050210 */ /* 0x002fc80007ffe005 */
[----:B------:R-:W-:-:S07]  /*0390*/  @P0 IADD3 R3, PT, PT, R11, R10, R5 ;  /* 0x0000000a0b030210 */ /* 0x000fce0007ffe005 */
[----:B------:R-:W-:Y:S05]  /*03a0*/  @!P1 BRA `(.L_x_6) ;  /* 0x0000000000449947 */ /* 0x000fea0003800000 */
[----:B------:R-:W-:Y:S02]  /*03b0*/  ISETP.GE.U32.AND P0, PT, R4, 0x4, PT ;  /* 0x000000040400780c */ /* 0x000fe40003f06070 */
[----:B------:R-:W-:-:S04]  /*03c0*/  LOP3.LUT R8, R2, 0x3, RZ, 0xc0, !PT ;  /* 0x0000000302087812 */ /* 0x000fc800078ec0ff */
[----:B------:R-:W-:-:S07]  /*03d0*/  ISETP.NE.AND P1, PT, R8, RZ, PT ;  /* 0x000000ff0800720c */ /* 0x000fce0003f25270 */
[C---:B------:R-:W-:Y:S01]  /*03e0*/  @P0 LEA R4, R0.reuse, UR4, 0x2 ;  /* 0x0000000400040c11 */ /* 0x040fe2000f8e10ff */
[----:B------:R-:W-:-:S05]  /*03f0*/  @P0 VIADD R0, R0, 0x4 ;  /* 0x0000000400000836 */ /* 0x000fca0000000000 */
[----:B------:R-:W0:Y:S02]  /*0400*/  @P0 LDS.128 R4, [R4] ;  /* 0x0000000004040984 */ /* 0x000e240000000c00 */
[----:B0-----:R-:W-:-:S04]  /*0410*/  @P0 IADD3 R5, PT, PT, R5, R4, R3 ;  /* 0x0000000405050210 */ /* 0x001fc80007ffe003 */
[----:B------:R-:W-:Y:S01]  /*0420*/  @P0 IADD3 R3, PT, PT, R7, R6, R5 ;  /* 0x0000000607030210 */ /* 0x000fe20007ffe005 */
[----:B------:R-:W-:Y:S06]  /*0430*/  @!P1 BRA `(.L_x_6) ;  /* 0x0000000000209947 */ /* 0x000fec0003800000 */
[----:B------:R-:W-:Y:S01]  /*0440*/  LEA R0, R0, UR4, 0x2 ;  /* 0x0000000400007c11 */ /* 0x000fe2000f8e10ff */
[----:B------:R-:W-:-:S07]  /*0450*/  IMAD.MOV R8, RZ, RZ, -R8 ;  /* 0x000000ffff087224 */ /* 0x000fce00078e0a08 */
.L_x_7:
[----:B------:R0:W1:Y:S01]  /*0460*/  LDS R4, [R0] ;  /* 0x0000000000047984 */ /* 0x0000620000000800 */
[----:B------:R-:W-:-:S05]  /*0470*/  VIADD R8, R8, 0x1 ;  /* 0x0000000108087836 */ /* 0x000fca0000000000 */
[----:B------:R-:W-:Y:S01]  /*0480*/  ISETP.NE.AND P0, PT, R8, RZ, PT ;  /* 0x000000ff0800720c */ /* 0x000fe20003f05270 */
[----:B0-----:R-:W-:Y:S02]  /*0490*/  VIADD R0, R0, 0x4 ;  /* 0x0000000400007836 */ /* 0x001fe40000000000 */
[----:B-1----:R-:W-:-:S10]  /*04a0*/  IMAD.IADD R3, R4, 0x1, R3 ;  /* 0x0000000104037824 */ /* 0x002fd400078e0203 */
[----:B------:R-:W-:Y:S05]  /*04b0*/  @P0 BRA `(.L_x_7) ;  /* 0xfffffffc00e80947 */ /* 0x000fea000383ffff */
.L_x_6:
[----:B------:R-:W-:Y:S05]  /*04c0*/  BSYNC.RECONVERGENT B1 ;  /* 0x0000000000017941 */ /* 0x000fea0003800200 */
.L_x_5:
[----:B------:R-:W-:-:S07]  /*04d0*/  I2FP.F32.S32 R3, R3 ;  /* 0x0000000300037245 */ /* 0x000fce0000201400 */
.L_x_1:
[----:B------:R-:W-:Y:S05]  /*04e0*/  BSYNC.RECONVERGENT B0 ;  /* 0x0000000000007941 */ /* 0x000fea0003800200 */
.L_x_0:
[----:B------:R-:W-:Y:S01]  /*04f0*/  VIADD R0, R2, 0x1 ;  /* 0x0000000102007836 */ /* 0x000fe20000000000 */
[----:B------:R-:W-:Y:S04]  /*0500*/  BSSY.RECONVERGENT B0, `(.L_x_8) ;  /* 0x000000d000007945 */ /* 0x000fe80003800200 */
[----:B------:R-:W-:-:S04]  /*0510*/  I2FP.F32.U32 R6, R0 ;  /* 0x0000000000067245 */ /* 0x000fc80000201000 */
[----:B0-----:R-:W0:Y:S08]  /*0520*/  MUFU.RCP R5, R6 ;  /* 0x0000000600057308 */ /* 0x001e300000001000 */
[----:B------:R-:W1:Y:S01]  /*0530*/  FCHK P0, R3, R6 ;  /* 0x0000000603007302 */ /* 0x000e620000000000 */
[----:B0-----:R-:W-:-:S04]  /*0540*/  FFMA R0, -R6, R5, 1 ;  /* 0x3f80000006007423 */ /* 0x001fc80000000105 */
[----:B------:R-:W-:-:S04]  /*0550*/  FFMA R0, R5, R0, R5 ;  /* 0x0000000005007223 */ /* 0x000fc80000000005 */
[----:B------:R-:W-:-:S04]  /*0560*/  FFMA R5, R0, R3, RZ ;  /* 0x0000000300057223 */ /* 0x000fc800000000ff */
[----:B------:R-:W-:-:S04]  /*0570*/  FFMA R4, -R6, R5, R3 ;  /* 0x0000000506047223 */ /* 0x000fc80000000103 */
[----:B------:R-:W-:Y:S01]  /*0580*/  FFMA R7, R0, R4, R5 ;  /* 0x0000000400077223 */ /* 0x000fe20000000005 */
[----:B-1----:R-:W-:Y:S06]  /*0590*/  @!P0 BRA `(.L_x_9) ;  /* 0x00000000000c8947 */ /* 0x002fec0003800000 */
[----:B------:R-:W-:-:S07]  /*05a0*/  MOV R4, 0x5c0 ;  /* 0x000005c000047802 */ /* 0x000fce0000000f00 */
[----:B------:R-:W-:Y:S05]  /*05b0*/  CALL.REL.NOINC `($__internal_0_$__cuda_sm3x_div_rn_noftz_f32_slowpath) ;  /* 0x0000000000207944 */ /* 0x000fea0003c00000 */
[----:B------:R-:W-:-:S07]  /*05c0*/  IMAD.MOV.U32 R7, RZ, RZ, R0 ;  /* 0x000000ffff077224 */ /* 0x000fce00078e0000 */
.L_x_9:
[----:B------:R-:W-:Y:S05]  /*05d0*/  BSYNC.RECONVERGENT B0 ;  /* 0x0000000000007941 */ /* 0x000fea0003800200 */
.L_x_8:
[----:B------:R-:W0:Y:S01]  /*05e0*/  LDC.64 R4, c[0x0][0x388] ;  /* 0x0000e200ff047b82 */ /* 0x000e220000000a00 */
[----:B------:R-:W1:Y:S02]  /*05f0*/  F2I.TRUNC.NTZ R9, R7 ;  /* 0x0000000700097305 */ /* 0x000e64000020f100 */
[----:B-1----:R-:W-:Y:S01]  /*0600*/  STS [R20], R9 ;  /* 0x0000000914007388 */ /* 0x002fe20000000800 */
[----:B0-----:R-:W-:-:S05]  /*0610*/  IMAD.WIDE.U32 R2, R2, 0x4, R4 ;  /* 0x0000000402027825 */ /* 0x001fca00078e0004 */
[----:B------:R-:W-:Y:S01]  /*0620*/  STG.E desc[UR6][R2.64], R7 ;  /* 0x0000000702007986 */ /* 0x000fe2000c101906 */
[----:B------:R-:W-:Y:S05]  /*0630*/  EXIT ;  /* 0x000000000000794d */ /* 0x000fea0003800000 */
        .weak           $__internal_0_$__cuda_sm3x_div_rn_noftz_f32_slowpath
        .type           $__internal_0_$__cuda_sm3x_div_rn_noftz_f32_slowpath,@function
        .size           $__internal_0_$__cuda_sm3x_div_rn_noftz_f32_slowpath,(.L_x_22 - $__internal_0_$__cuda_sm3x_div_rn_noftz_f32_slowpath)
$__internal_0_$__cuda_sm3x_div_rn_noftz_f32_slowpath:
[----:B------:R-:W-:Y:S01]  /*0640*/  SHF.R.U32.HI R5, RZ, 0x17, R6 ;  /* 0x00000017ff057819 */ /* 0x000fe20000011606 */
[----:B------:R-:W-:Y:S01]  /*0650*/  BSSY.RECONVERGENT B1, `(.L_x_10) ;  /* 0x0000063000017945 */ /* 0x000fe20003800200 */
[----:B------:R-:W-:Y:S02]  /*0660*/  SHF.R.U32.HI R0, RZ, 0x17, R3 ;  /* 0x00000017ff007819 */ /* 0x000fe40000011603 */
[----:B------:R-:W-:Y:S02]  /*0670*/  LOP3.LUT R5, R5, 0xff, RZ, 0xc0, !PT ;  /* 0x000000ff05057812 */ /* 0x000fe400078ec0ff */
[----:B------:R-:W-:-:S03]  /*0680*/  LOP3.LUT R10, R0, 0xff, RZ, 0xc0, !PT ;  /* 0x000000ff000a7812 */ /* 0x000fc600078ec0ff */
[----:B------:R-:W-:Y:S02]  /*0690*/  VIADD R8, R5, 0xffffffff ;  /* 0xffffffff05087836 */ /* 0x000fe40000000000 */
[----:B------:R-:W-:-:S03]  /*06a0*/  VIADD R9, R10, 0xffffffff ;  /* 0xffffffff0a097836 */ /* 0x000fc60000000000 */
[----:B------:R-:W-:-:S04]  /*06b0*/  ISETP.GT.U32.AND P0, PT, R8, 0xfd, PT ;  /* 0x000000fd0800780c */ /* 0x000fc80003f04070 */
[----:B------:R-:W-:-:S13]  /*06c0*/  ISETP.GT.U32.OR P0, PT, R9, 0xfd, P0 ;  /* 0x000000fd0900780c */ /* 0x000fda0000704470 */
[----:B------:R-:W-:Y:S01]  /*06d0*/  @!P0 IMAD.MOV.U32 R7, RZ, RZ, RZ ;  /* 0x000000ffff078224 */ /* 0x000fe200078e00ff */
[----:B------:R-:W-:Y:S06]  /*06e0*/  @!P0 BRA `(.L_x_11) ;  /* 0x0000000000608947 */ /* 0x000fec0003800000 */
[----:B------:R-:W-:Y:S01]  /*06f0*/  FSETP.GTU.FTZ.AND P0, PT, |R3|, +INF , PT ;  /* 0x7f8000000300780b */ /* 0x000fe20003f1c200 */
[----:B------:R-:W-:Y:S01]  /*0700*/  IMAD.MOV.U32 R0, RZ, RZ, R6 ;  /* 0x000000ffff007224 */ /* 0x000fe200078e0006 */
[----:B------:R-:W-:-:S04]  /*0710*/  FSETP.GTU.FTZ.AND P1, PT, |R6|, +INF , PT ;  /* 0x7f8000000600780b */ /* 0x000fc80003f3c200 */
[----:B------:R-:W-:-:S13]  /*0720*/  PLOP3.LUT P0, PT, P0, P1, PT, 0xf8, 0x8f ;  /* 0x00000000008f781c */ /* 0x000fda0000703f70 */
[----:B------:R-:W-:Y:S05]  /*0730*/  @P0 BRA `(.L_x_12) ;  /* 0x00000004004c0947 */ /* 0x000fea0003800000 */
[----:B------:R-:W-:-:S13]  /*0740*/  LOP3.LUT P0, RZ, R6, 0x7fffffff, R3, 0xc8, !PT ;  /* 0x7fffffff06ff7812 */ /* 0x000fda000780c803 */
[----:B------:R-:W-:Y:S05]  /*0750*/  @!P0 BRA `(.L_x_13) ;  /* 0x00000004003c8947 */ /* 0x000fea0003800000 */
[C---:B------:R-:W-:Y:S02]  /*0760*/  FSETP.NEU.FTZ.AND P2, PT, |R3|.reuse, +INF , PT ;  /* 0x7f8000000300780b */ /* 0x040fe40003f5d200 */
[----:B------:R-:W-:Y:S02]  /*0770*/  FSETP.NEU.FTZ.AND P1, PT, |R0|, +INF , PT ;  /* 0x7f8000000000780b */ /* 0x000fe40003f3d200 */
[----:B------:R-:W-:-:S11]  /*0780*/  FSETP.NEU.FTZ.AND P0, PT, |R3|, +INF , PT ;  /* 0x7f8000000300780b */ /* 0x000fd60003f1d200 */
[----:B------:R-:W-:Y:S05]  /*0790*/  @!P1 BRA !P2, `(.L_x_13) ;  /* 0x00000004002c9947 */ /* 0x000fea0005000000 */
[----:B------:R-:W-:-:S04]  /*07a0*/  LOP3.LUT P2, RZ, R3, 0x7fffffff, RZ, 0xc0, !PT ;  /* 0x7fffffff03ff7812 */ /* 0x000fc8000784c0ff */
[----:B------:R-:W-:-:S13]  /*07b0*/  PLOP3.LUT P1, PT, P1, P2, PT, 0x2f, 0xf2 ;  /* 0x0000000000f2781c */ /* 0x000fda0000f24577 */
[----:B------:R-:W-:Y:S05]  /*07c0*/  @P1 BRA `(.L_x_14) ;  /* 0x0000000400181947 */ /* 0x000fea0003800000 */
[----:B------:R-:W-:-:S04]  /*07d0*/  LOP3.LUT P1, RZ, R6, 0x7fffffff, RZ, 0xc0, !PT ;  /* 0x7fffffff06ff7812 */ /* 0x000fc8000782c0ff */
[----:B------:R-:W-:-:S13]  /*07e0*/  PLOP3.LUT P0, PT, P0, P1, PT, 0x2f, 0xf2 ;  /* 0x0000000000f2781c */ /* 0x000fda0000702577 */
[----:B------:R-:W-:Y:S05]  /*07f0*/  @P0 BRA `(.L_x_15) ;  /* 0x0000000400000947 */ /* 0x000fea0003800000 */
[----:B------:R-:W-:Y:S02]  /*0800*/  ISETP.GE.AND P0, PT, R9, RZ, PT ;  /* 0x000000ff0900720c */ /* 0x000fe40003f06270 */
[----:B------:R-:W-:-:S11]  /*0810*/  ISETP.GE.AND P1, PT, R8, RZ, PT ;  /* 0x000000ff0800720c */ /* 0x000fd60003f26270 */
[----:B------:R-:W-:Y:S02]  /*0820*/  @P0 IMAD.MOV.U32 R7, RZ, RZ, RZ ;  /* 0x000000ffff070224 */ /* 0x000fe400078e00ff */
[----:B------:R-:W-:Y:S01]  /*0830*/  @!P0 FFMA R3, R3, 1.84467440737095516160e+19, RZ ;  /* 0x5f80000003038823 */ /* 0x000fe200000000ff */
[----:B------:R-:W-:Y:S02]  /*0840*/  @!P0 IMAD.MOV.U32 R7, RZ, RZ, -0x40 ;  /* 0xffffffc0ff078424 */ /* 0x000fe400078e00ff */
[----:B------:R-:W-:Y:S02]  /*0850*/  @!P1 FFMA R6, R0, 1.84467440737095516160e+19, RZ ;  /* 0x5f80000000069823 */ /* 0x000fe400000000ff */
[----:B------:R-:W-:-:S07]  /*0860*/  @!P1 VIADD R7, R7, 0x40 ;  /* 0x0000004007079836 */ /* 0x000fce0000000000 */
.L_x_11:
[----:B------:R-:W-:Y:S01]  /*0870*/  LEA R9, R5, 0xc0800000, 0x17 ;  /* 0xc080000005097811 */ /* 0x000fe200078eb8ff */
[----:B------:R-:W-:Y:S04]  /*0880*/  BSSY.RECONVERGENT B2, `(.L_x_16) ;  /* 0x0000036000027945 */ /* 0x000fe80003800200 */
[----:B------:R-:W-:Y:S02]  /*0890*/  IMAD.IADD R9, R6, 0x1, -R9 ;  /* 0x0000000106097824 */ /* 0x000fe400078e0a09 */
[----:B------:R-:W-:Y:S02]  /*08a0*/  VIADD R6, R10, 0xffffff81 ;  /* 0xffffff810a067836 */ /* 0x000fe40000000000 */
[----:B------:R-:W0:Y:S01]  /*08b0*/  MUFU.RCP R8, R9 ;  /* 0x0000000900087308 */ /* 0x000e220000001000 */
[----:B------:R-:W-:Y:S01]  /*08c0*/  FADD.FTZ R11, -R9, -RZ ;  /* 0x800000ff090b7221 */ /* 0x000fe20000010100 */
[C---:B------:R-:W-:Y:S01]  /*08d0*/  IMAD R0, R6.reuse, -0x800000, R3 ;  /* 0xff80000006007824 */ /* 0x040fe200078e0203 */
[----:B------:R-:W-:-:S05]  /*08e0*/  IADD3 R6, PT, PT, R6, 0x7f, -R5 ;  /* 0x0000007f06067810 */ /* 0x000fca0007ffe805 */
[----:B------:R-:W-:Y:S02]  /*08f0*/  IMAD.IADD R6, R6, 0x1, R7 ;  /* 0x0000000106067824 */ /* 0x000fe400078e0207 */
[----:B0-----:R-:W-:-:S04]  /*0900*/  FFMA R13, R8, R11, 1 ;  /* 0x3f800000080d7423 */ /* 0x001fc8000000000b */
[----:B------:R-:W-:-:S04]  /*0910*/  FFMA R10, R8, R13, R8 ;  /* 0x0000000d080a7223 */ /* 0x000fc80000000008 */
[----:B------:R-:W-:-:S04]  /*0920*/  FFMA R3, R0, R10, RZ ;  /* 0x0000000a00037223 */ /* 0x000fc800000000ff */
[----:B------:R-:W-:-:S04]  /*0930*/  FFMA R8, R11, R3, R0 ;  /* 0x000000030b087223 */ /* 0x000fc80000000000 */
[----:B------:R-:W-:-:S04]  /*0940*/  FFMA R13, R10, R8, R3 ;  /* 0x000000080a0d7223 */ /* 0x000fc80000000003 */
[----:B------:R-:W-:-:S04]  /*0950*/  FFMA R8, R11, R13, R0 ;  /* 0x0000000d0b087223 */ /* 0x000fc80000000000 */
[----:B------:R-:W-:-:S05]  /*0960*/  FFMA R0, R10, R8, R13 ;  /* 0x000000080a007223 */ /* 0x000fca000000000d */
[----:B------:R-:W-:-:S04]  /*0970*/  SHF.R.U32.HI R3, RZ, 0x17, R0 ;  /* 0x00000017ff037819 */ /* 0x000fc80000011600 */
[----:B------:R-:W-:-:S05]  /*0980*/  LOP3.LUT R3, R3, 0xff, RZ, 0xc0, !PT ;  /* 0x000000ff03037812 */ /* 0x000fca00078ec0ff */
[----:B------:R-:W-:-:S04]  /*0990*/  IMAD.IADD R7, R3, 0x1, R6 ;  /* 0x0000000103077824 */ /* 0x000fc800078e0206 */
[----:B------:R-:W-:-:S05]  /*09a0*/  VIADD R3, R7, 0xffffffff ;  /* 0xffffffff07037836 */ /* 0x000fca0000000000 */
[----:B------:R-:W-:-:S13]  /*09b0*/  ISETP.GE.U32.AND P0, PT, R3, 0xfe, PT ;  /* 0x000000fe0300780c */ /* 0x000fda0003f06070 */
[----:B------:R-:W-:Y:S05]  /*09c0*/  @!P0 BRA `(.L_x_17) ;  /* 0x0000000000808947 */ /* 0x000fea0003800000 */
[----:B------:R-:W-:-:S13]  /*09d0*/  ISETP.GT.AND P0, PT, R7, 0xfe, PT ;  /* 0x000000fe0700780c */ /* 0x000fda0003f04270 */
[----:B------:R-:W-:Y:S05]  /*09e0*/  @P0 BRA `(.L_x_18) ;  /* 0x00000000006c0947 */ /* 0x000fea0003800000 */
[----:B------:R-:W-:-:S13]  /*09f0*/  ISETP.GE.AND P0, PT, R7, 0x1, PT ;  /* 0x000000010700780c */ /* 0x000fda0003f06270 */
[----:B------:R-:W-:Y:S05]  /*0a00*/  @P0 BRA `(.L_x_19) ;  /* 0x0000000000740947 */ /* 0x000fea0003800000 */
[----:B------:R-:W-:Y:S02]  /*0a10*/  ISETP.GE.AND P0, PT, R7, -0x18, PT ;  /* 0xffffffe80700780c */ /* 0x000fe40003f06270 */
[----:B------:R-:W-:-:S11]  /*0a20*/  LOP3.LUT R0, R0, 0x80000000, RZ, 0xc0, !PT ;  /* 0x8000000000007812 */ /* 0x000fd600078ec0ff */
[----:B------:R-:W-:Y:S05]  /*0a30*/  @!P0 BRA `(.L_x_19) ;  /* 0x0000000000688947 */ /* 0x000fea0003800000 */
[CCC-:B------:R-:W-:Y:S01]  /*0a40*/  FFMA.RZ R3, R10.reuse, R8.reuse, R13.reuse ;  /* 0x000000080a037223 */ /* 0x1c0fe2000000c00d */
[CCC-:B------:R-:W-:Y:S01]  /*0a50*/  FFMA.RM R6, R10.reuse, R8.reuse, R13.reuse ;  /* 0x000000080a067223 */ /* 0x1c0fe2000000400d */
[C---:B------:R-:W-:Y:S02]  /*0a60*/  ISETP.NE.AND P2, PT, R7.reuse, RZ, PT ;  /* 0x000000ff0700720c */ /* 0x040fe40003f45270 */
[----:B------:R-:W-:Y:S02]  /*0a70*/  ISETP.NE.AND P1, PT, R7, RZ, PT ;  /* 0x000000ff0700720c */ /* 0x000fe40003f25270 */
[----:B------:R-:W-:Y:S01]  /*0a80*/  LOP3.LUT R5, R3, 0x7fffff, RZ, 0xc0, !PT ;  /* 0x007fffff03057812 */ /* 0x000fe200078ec0ff */
[----:B------:R-:W-:Y:S01]  /*0a90*/  FFMA.RP R3, R10, R8, R13 ;  /* 0x000000080a037223 */ /* 0x000fe2000000800d */
[----:B------:R-:W-:Y:S02]  /*0aa0*/  VIADD R8, R7, 0x20 ;  /* 0x0000002007087836 */ /* 0x000fe40000000000 */
[----:B------:R-:W-:Y:S01]  /*0ab0*/  LOP3.LUT R5, R5, 0x800000, RZ, 0xfc, !PT ;  /* 0x0080000005057812 */ /* 0x000fe200078efcff */
[----:B------:R-:W-:Y:S01]  /*0ac0*/  IMAD.MOV R7, RZ, RZ, -R7 ;  /* 0x000000ffff077224 */ /* 0x000fe200078e0a07 */
[----:B------:R-:W-:-:S02]  /*0ad0*/  FSETP.NEU.FTZ.AND P0, PT, R3, R6, PT ;  /* 0x000000060300720b */ /* 0x000fc40003f1d000 */
[----:B------:R-:W-:Y:S02]  /*0ae0*/  SHF.L.U32 R8, R5, R8, RZ ;  /* 0x0000000805087219 */ /* 0x000fe400000006ff */
[----:B------:R-:W-:Y:S02]  /*0af0*/  SEL R6, R7, RZ, P2 ;  /* 0x000000ff07067207 */ /* 0x000fe40001000000 */
[----:B------:R-:W-:Y:S02]  /*0b00*/  ISETP.NE.AND P1, PT, R8, RZ, P1 ;  /* 0x000000ff0800720c */ /* 0x000fe40000f25270 */
[----:B------:R-:W-:Y:S02]  /*0b10*/  SHF.R.U32.HI R6, RZ, R6, R5 ;  /* 0x00000006ff067219 */ /* 0x000fe40000011605 */
[----:B------:R-:W-:Y:S02]  /*0b20*/  PLOP3.LUT P0, PT, P0, P1, PT, 0xf8, 0x8f ;  /* 0x00000000008f781c */ /* 0x000fe40000703f70 */
[----:B------:R-:W-:-:S02]  /*0b30*/  SHF.R.U32.HI R8, RZ, 0x1, R6 ;  /* 0x00000001ff087819 */ /* 0x000fc40000011606 */
[----:B------:R-:W-:-:S04]  /*0b40*/  SEL R3, RZ, 0x1, !P0 ;  /* 0x00000001ff037807 */ /* 0x000fc80004000000 */
[----:B------:R-:W-:-:S04]  /*0b50*/  LOP3.LUT R3, R3, 0x1, R8, 0xf8, !PT ;  /* 0x0000000103037812 */ /* 0x000fc800078ef808 */
[----:B------:R-:W-:-:S05]  /*0b60*/  LOP3.LUT R3, R3, R6, RZ, 0xc0, !PT ;  /* 0x0000000603037212 */ /* 0x000fca00078ec0ff */
[----:B------:R-:W-:-:S05]  /*0b70*/  IMAD.IADD R3, R8, 0x1, R3 ;  /* 0x0000000108037824 */ /* 0x000fca00078e0203 */
[----:B------:R-:W-:Y:S01]  /*0b80*/  LOP3.LUT R0, R3, R0, RZ, 0xfc, !PT ;  /* 0x0000000003007212 */ /* 0x000fe200078efcff */
[----:B------:R-:W-:Y:S06]  /*0b90*/  BRA `(.L_x_19) ;  /* 0x0000000000107947 */ /* 0x000fec0003800000 */
.L_x_18:
[----:B------:R-:W-:-:S04]  /*0ba0*/  LOP3.LUT R0, R0, 0x80000000, RZ, 0xc0, !PT ;  /* 0x8000000000007812 */ /* 0x000fc800078ec0ff */
[----:B------:R-:W-:Y:S01]  /*0bb0*/  LOP3.LUT R0, R0, 0x7f800000, RZ, 0xfc, !PT ;  /* 0x7f80000000007812 */ /* 0x000fe200078efcff */
[----:B------:R-:W-:Y:S06]  /*0bc0*/  BRA `(.L_x_19) ;  /* 0x0000000000047947 */ /* 0x000fec0003800000 */
.L_x_17:
[----:B------:R-:W-:-:S07]  /*0bd0*/  IMAD R0, R6, 0x800000, R0 ;  /* 0x0080000006007824 */ /* 0x000fce00078e0200 */
.L_x_19:
[----:B------:R-:W-:Y:S05]  /*0be0*/  BSYNC.RECONVERGENT B2 ;  /* 0x0000000000027941 */ /* 0x000fea0003800200 */
.L_x_16:
[----:B------:R-:W-:Y:S05]  /*0bf0*/  BRA `(.L_x_20) ;  /* 0x0000000000207947 */ /* 0x000fea0003800000 */
.L_x_15:
[----:B------:R-:W-:-:S04]  /*0c00*/  LOP3.LUT R0, R6, 0x80000000, R3, 0x48, !PT ;  /* 0x8000000006007812 */ /* 0x000fc800078e4803 */
[----:B------:R-:W-:Y:S01]  /*0c10*/  LOP3.LUT R0, R0, 0x7f800000, RZ, 0xfc, !PT ;  /* 0x7f80000000007812 */ /* 0x000fe200078efcff */
[----:B------:R-:W-:Y:S06]  /*0c20*/  BRA `(.L_x_20) ;  /* 0x0000000000147947 */ /* 0x000fec0003800000 */
.L_x_14:
[----:B------:R-:W-:Y:S01]  /*0c30*/  LOP3.LUT R0, R6, 0x80000000, R3, 0x48, !PT ;  /* 0x8000000006007812 */ /* 0x000fe200078e4803 */
[----:B------:R-:W-:Y:S06]  /*0c40*/  BRA `(.L_x_20) ;  /* 0x00000000000c7947 */ /* 0x000fec0003800000 */
.L_x_13:
[----:B------:R-:W0:Y:S01]  /*0c50*/  MUFU.RSQ R0, -QNAN ;  /* 0xffc0000000007908 */ /* 0x000e220000001400 */
[----:B------:R-:W-:Y:S05]  /*0c60*/  BRA `(.L_x_20) ;  /* 0x0000000000047947 */ /* 0x000fea0003800000 */
.L_x_12:
[----:B------:R-:W-:-:S07]  /*0c70*/  FADD.FTZ R0, R3, R0 ;  /* 0x0000000003007221 */ /* 0x000fce0000010000 */
.L_x_20:
[----:B------:R-:W-:Y:S05]  /*0c80*/  BSYNC.RECONVERGENT B1 ;  /* 0x0000000000017941 */ /* 0x000fea0003800200 */
.L_x_10:
[----:B------:R-:W-:-:S04]  /*0c90*/  IMAD.MOV.U32 R5, RZ, RZ, 0x0 ;  /* 0x00000000ff057424 */ /* 0x000fc800078e00ff */
[----:B0-----:R-:W-:Y:S05]  /*0ca0*/  RET.REL.NODEC R4 `(_Z17movingAverageCUDAPiPfi) ;  /* 0xfffffff004d47950 */ /* 0x001fea0003c3ffff */
.L_x_21:
[----:B------:R-:W-:-:S00]  /*0cb0*/  BRA `(.L_x_21) ;  /* 0xfffffffc00fc7947 */ /* 0x000fc0000383ffff */
[----:B------:R-:W-:-:S00]  /*0cc0*/  NOP ;  /* 0x0000000000007918 */ /* 0x000fc00000000000 */
        /* <DEDUP_REMOVED lines=11> */
.L_x_22:


//--------------------- .nv.shared._Z17movingAverageCUDAPiPfi --------------------------
	.section	.nv.shared._Z17movingAverageCUDAPiPfi,"aw",@nobits
	.sectionflags	@""
	.align	4
.nv.shared._Z17movingAverageCUDAPiPfi:
	.zero		1064


//--------------------- .nv.shared.reserved.0     --------------------------
	.section	.nv.shared.reserved.0,"aw",@nobits
	.weak		__nv_reservedSMEM_offset_0_alias
	.size		__nv_reservedSMEM_offset_0_alias, 0, 64
	.other		__nv_reservedSMEM_offset_0_alias,@"STO_CUDA_RESERVED_SHARED STV_DEFAULT"
__nv_reservedSMEM_offset_0_alias:
	.zero		0
	.zero		64


//--------------------- .nv.constant0._Z17movingAverageCUDAPiPfi --------------------------
	.section	.nv.constant0._Z17movingAverageCUDAPiPfi,"a",@progbits
	.sectionflags	@""
	.align	4
.nv.constant0._Z17movingAverageCUDAPiPfi:
	.zero		916


//--------------------- SYMBOLS --------------------------

	.type		.nv.reservedSmem.offset0,@object
	.size		.nv.reservedSmem.offset0,0x4
	.type		.nv.reservedSmem.cap,@object
	.size		.nv.reservedSmem.cap,0x4
